//
// Generated by NVIDIA NVVM Compiler
//
// Compiler Build ID: CL-36424714
// Cuda compilation tools, release 13.0, V13.0.88
// Based on NVVM 20.0.0
//

.version 9.0
.target sm_100
.address_size 64

	// .globl	_Z23assignPointsToCentroidsPKdS0_PdPiiii

.visible .entry _Z23assignPointsToCentroidsPKdS0_PdPiiii(
	.param .u64 .ptr .align 1 _Z23assignPointsToCentroidsPKdS0_PdPiiii_param_0,
	.param .u64 .ptr .align 1 _Z23assignPointsToCentroidsPKdS0_PdPiiii_param_1,
	.param .u64 .ptr .align 1 _Z23assignPointsToCentroidsPKdS0_PdPiiii_param_2,
	.param .u64 .ptr .align 1 _Z23assignPointsToCentroidsPKdS0_PdPiiii_param_3,
	.param .u32 _Z23assignPointsToCentroidsPKdS0_PdPiiii_param_4,
	.param .u32 _Z23assignPointsToCentroidsPKdS0_PdPiiii_param_5,
	.param .u32 _Z23assignPointsToCentroidsPKdS0_PdPiiii_param_6
)
{
	.reg .pred 	%p<21>;
	.reg .b32 	%r<75>;
	.reg .b64 	%rd<53>;
	.reg .b64 	%fd<99>;

	ld.param.u64 	%rd9, [_Z23assignPointsToCentroidsPKdS0_PdPiiii_param_0];
	ld.param.u64 	%rd10, [_Z23assignPointsToCentroidsPKdS0_PdPiiii_param_1];
	ld.param.u64 	%rd11, [_Z23assignPointsToCentroidsPKdS0_PdPiiii_param_2];
	ld.param.u64 	%rd12, [_Z23assignPointsToCentroidsPKdS0_PdPiiii_param_3];
	ld.param.u32 	%r39, [_Z23assignPointsToCentroidsPKdS0_PdPiiii_param_4];
	ld.param.u32 	%r40, [_Z23assignPointsToCentroidsPKdS0_PdPiiii_param_5];
	ld.param.u32 	%r41, [_Z23assignPointsToCentroidsPKdS0_PdPiiii_param_6];
	cvta.to.global.u64 	%rd1, %rd10;
	cvta.to.global.u64 	%rd2, %rd9;
	cvta.to.global.u64 	%rd3, %rd12;
	cvta.to.global.u64 	%rd4, %rd11;
	mov.u32 	%r42, %ctaid.x;
	mov.u32 	%r1, %ntid.x;
	mov.u32 	%r43, %tid.x;
	mad.lo.s32 	%r74, %r42, %r1, %r43;
	setp.ge.s32 	%p1, %r74, %r39;
	@%p1 bra 	$L__BB0_24;
	setp.gt.s32 	%p2, %r40, 0;
	mov.u32 	%r44, %nctaid.x;
	mul.lo.s32 	%r3, %r44, %r1;
	@%p2 bra 	$L__BB0_2;
	bra.uni 	$L__BB0_23;
$L__BB0_2:
	setp.gt.s32 	%p4, %r41, 0;
	@%p4 bra 	$L__BB0_8;
	and.b32  	%r4, %r40, 3;
	and.b32  	%r5, %r40, 2147483644;
$L__BB0_4:
	setp.lt.u32 	%p5, %r40, 4;
	mov.f64 	%fd97, 0d46293E5939A08CEA;
	mov.b32 	%r72, 0;
	mov.u32 	%r71, %r72;
	@%p5 bra 	$L__BB0_7;
	mov.f64 	%fd97, 0d46293E5939A08CEA;
	mov.b32 	%r69, 0;
	mov.u32 	%r71, %r69;
$L__BB0_6:
	setp.gt.f64 	%p6, %fd97, 0d0000000000000000;
	selp.f64 	%fd97, 0d0000000000000000, %fd97, %p6;
	selp.b32 	%r71, %r69, %r71, %p6;
	add.s32 	%r69, %r69, 4;
	setp.ne.s32 	%p7, %r69, %r5;
	mov.u32 	%r72, %r5;
	@%p7 bra 	$L__BB0_6;
$L__BB0_7:
	setp.eq.s32 	%p8, %r4, 0;
	setp.gt.f64 	%p9, %fd97, 0d0000000000000000;
	selp.f64 	%fd22, 0d0000000000000000, %fd97, %p9;
	selp.b32 	%r49, %r72, %r71, %p9;
	selp.f64 	%fd23, %fd97, %fd22, %p8;
	selp.b32 	%r50, %r71, %r49, %p8;
	mul.wide.s32 	%rd18, %r74, 8;
	add.s64 	%rd19, %rd4, %rd18;
	st.global.f64 	[%rd19], %fd23;
	mul.wide.s32 	%rd20, %r74, 4;
	add.s64 	%rd21, %rd3, %rd20;
	st.global.u32 	[%rd21], %r50;
	add.s32 	%r74, %r74, %r3;
	setp.lt.s32 	%p10, %r74, %r39;
	@%p10 bra 	$L__BB0_4;
	bra.uni 	$L__BB0_24;
$L__BB0_8:
	and.b32  	%r6, %r41, 7;
	and.b32  	%r7, %r41, 3;
	and.b32  	%r8, %r41, 2147483640;
	and.b32  	%r9, %r41, 1;
	neg.s32 	%r10, %r8;
	add.s64 	%rd5, %rd2, 32;
$L__BB0_9:
	mul.lo.s32 	%r12, %r74, %r41;
	mov.f64 	%fd87, 0d46293E5939A08CEA;
	mov.b32 	%r61, 0;
	mov.u32 	%r62, %r61;
$L__BB0_10:
	setp.lt.u32 	%p11, %r41, 8;
	mul.lo.s32 	%r15, %r61, %r41;
	mov.f64 	%fd95, 0d0000000000000000;
	mov.b32 	%r66, 0;
	@%p11 bra 	$L__BB0_13;
	mul.wide.u32 	%rd22, %r15, 8;
	add.s64 	%rd23, %rd1, %rd22;
	add.s64 	%rd52, %rd23, 32;
	mov.f64 	%fd95, 0d0000000000000000;
	mov.u32 	%r63, %r12;
	mov.u32 	%r64, %r10;
$L__BB0_12:
	.pragma "nounroll";
	mul.wide.s32 	%rd24, %r63, 8;
	add.s64 	%rd25, %rd5, %rd24;
	ld.global.f64 	%fd28, [%rd25+-32];
	ld.global.f64 	%fd29, [%rd52+-32];
	sub.f64 	%fd30, %fd28, %fd29;
	fma.rn.f64 	%fd31, %fd30, %fd30, %fd95;
	ld.global.f64 	%fd32, [%rd25+-24];
	ld.global.f64 	%fd33, [%rd52+-24];
	sub.f64 	%fd34, %fd32, %fd33;
	fma.rn.f64 	%fd35, %fd34, %fd34, %fd31;
	ld.global.f64 	%fd36, [%rd25+-16];
	ld.global.f64 	%fd37, [%rd52+-16];
	sub.f64 	%fd38, %fd36, %fd37;
	fma.rn.f64 	%fd39, %fd38, %fd38, %fd35;
	ld.global.f64 	%fd40, [%rd25+-8];
	ld.global.f64 	%fd41, [%rd52+-8];
	sub.f64 	%fd42, %fd40, %fd41;
	fma.rn.f64 	%fd43, %fd42, %fd42, %fd39;
	ld.global.f64 	%fd44, [%rd25];
	ld.global.f64 	%fd45, [%rd52];
	sub.f64 	%fd46, %fd44, %fd45;
	fma.rn.f64 	%fd47, %fd46, %fd46, %fd43;
	ld.global.f64 	%fd48, [%rd25+8];
	ld.global.f64 	%fd49, [%rd52+8];
	sub.f64 	%fd50, %fd48, %fd49;
	fma.rn.f64 	%fd51, %fd50, %fd50, %fd47;
	ld.global.f64 	%fd52, [%rd25+16];
	ld.global.f64 	%fd53, [%rd52+16];
	sub.f64 	%fd54, %fd52, %fd53;
	fma.rn.f64 	%fd55, %fd54, %fd54, %fd51;
	ld.global.f64 	%fd56, [%rd25+24];
	ld.global.f64 	%fd57, [%rd52+24];
	sub.f64 	%fd58, %fd56, %fd57;
	fma.rn.f64 	%fd95, %fd58, %fd58, %fd55;
	add.s32 	%r64, %r64, 8;
	add.s32 	%r63, %r63, 8;
	add.s64 	%rd52, %rd52, 64;
	setp.ne.s32 	%p12, %r64, 0;
	mov.u32 	%r66, %r8;
	@%p12 bra 	$L__BB0_12;
$L__BB0_13:
	setp.eq.s32 	%p13, %r6, 0;
	@%p13 bra 	$L__BB0_21;
	add.s32 	%r53, %r6, -1;
	setp.lt.u32 	%p14, %r53, 3;
	@%p14 bra 	$L__BB0_16;
	add.s32 	%r54, %r66, %r12;
	mul.wide.s32 	%rd26, %r54, 8;
	add.s64 	%rd27, %rd2, %rd26;
	ld.global.f64 	%fd60, [%rd27];
	add.s32 	%r55, %r66, %r15;
	mul.wide.u32 	%rd28, %r55, 8;
	add.s64 	%rd29, %rd1, %rd28;
	ld.global.f64 	%fd61, [%rd29];
	sub.f64 	%fd62, %fd60, %fd61;
	fma.rn.f64 	%fd63, %fd62, %fd62, %fd95;
	ld.global.f64 	%fd64, [%rd27+8];
	cvt.u64.u32 	%rd30, %r15;
	cvt.u64.u32 	%rd31, %r66;
	add.s64 	%rd32, %rd31, %rd30;
	shl.b64 	%rd33, %rd32, 3;
	add.s64 	%rd34, %rd1, %rd33;
	ld.global.f64 	%fd65, [%rd34+8];
	sub.f64 	%fd66, %fd64, %fd65;
	fma.rn.f64 	%fd67, %fd66, %fd66, %fd63;
	ld.global.f64 	%fd68, [%rd27+16];
	ld.global.f64 	%fd69, [%rd34+16];
	sub.f64 	%fd70, %fd68, %fd69;
	fma.rn.f64 	%fd71, %fd70, %fd70, %fd67;
	ld.global.f64 	%fd72, [%rd27+24];
	ld.global.f64 	%fd73, [%rd34+24];
	sub.f64 	%fd74, %fd72, %fd73;
	fma.rn.f64 	%fd95, %fd74, %fd74, %fd71;
	add.s32 	%r66, %r66, 4;
$L__BB0_16:
	setp.eq.s32 	%p15, %r7, 0;
	@%p15 bra 	$L__BB0_21;
	setp.eq.s32 	%p16, %r7, 1;
	@%p16 bra 	$L__BB0_19;
	add.s32 	%r56, %r66, %r12;
	mul.wide.s32 	%rd35, %r56, 8;
	add.s64 	%rd36, %rd2, %rd35;
	ld.global.f64 	%fd76, [%rd36];
	add.s32 	%r57, %r66, %r15;
	mul.wide.u32 	%rd37, %r57, 8;
	add.s64 	%rd38, %rd1, %rd37;
	ld.global.f64 	%fd77, [%rd38];
	sub.f64 	%fd78, %fd76, %fd77;
	fma.rn.f64 	%fd79, %fd78, %fd78, %fd95;
	ld.global.f64 	%fd80, [%rd36+8];
	cvt.u64.u32 	%rd39, %r15;
	cvt.u64.u32 	%rd40, %r66;
	add.s64 	%rd41, %rd40, %rd39;
	shl.b64 	%rd42, %rd41, 3;
	add.s64 	%rd43, %rd1, %rd42;
	ld.global.f64 	%fd81, [%rd43+8];
	sub.f64 	%fd82, %fd80, %fd81;
	fma.rn.f64 	%fd95, %fd82, %fd82, %fd79;
	add.s32 	%r66, %r66, 2;
$L__BB0_19:
	setp.eq.s32 	%p17, %r9, 0;
	@%p17 bra 	$L__BB0_21;
	add.s32 	%r58, %r66, %r12;
	mul.wide.s32 	%rd44, %r58, 8;
	add.s64 	%rd45, %rd2, %rd44;
	ld.global.f64 	%fd83, [%rd45];
	add.s32 	%r59, %r66, %r15;
	mul.wide.u32 	%rd46, %r59, 8;
	add.s64 	%rd47, %rd1, %rd46;
	ld.global.f64 	%fd84, [%rd47];
	sub.f64 	%fd85, %fd83, %fd84;
	fma.rn.f64 	%fd95, %fd85, %fd85, %fd95;
$L__BB0_21:
	sqrt.rn.f64 	%fd86, %fd95;
	setp.lt.f64 	%p18, %fd86, %fd87;
	selp.f64 	%fd87, %fd86, %fd87, %p18;
	selp.b32 	%r62, %r61, %r62, %p18;
	add.s32 	%r61, %r61, 1;
	setp.ne.s32 	%p19, %r61, %r40;
	@%p19 bra 	$L__BB0_10;
	mul.wide.s32 	%rd48, %r74, 8;
	add.s64 	%rd49, %rd4, %rd48;
	st.global.f64 	[%rd49], %fd87;
	mul.wide.s32 	%rd50, %r74, 4;
	add.s64 	%rd51, %rd3, %rd50;
	st.global.u32 	[%rd51], %r62;
	add.s32 	%r74, %r74, %r3;
	setp.lt.s32 	%p20, %r74, %r39;
	@%p20 bra 	$L__BB0_9;
	bra.uni 	$L__BB0_24;
$L__BB0_23:
	mul.wide.s32 	%rd13, %r74, 8;
	add.s64 	%rd14, %rd4, %rd13;
	mov.b64 	%rd15, 5055640609639927018;
	st.global.u64 	[%rd14], %rd15;
	mul.wide.s32 	%rd16, %r74, 4;
	add.s64 	%rd17, %rd3, %rd16;
	mov.b32 	%r45, 0;
	st.global.u32 	[%rd17], %r45;
	add.s32 	%r74, %r74, %r3;
	setp.lt.s32 	%p3, %r74, %r39;
	@%p3 bra 	$L__BB0_23;
$L__BB0_24:
	ret;

}


// ===== COMPILED SASS (sm_100) =====

	.target	sm_100

	.elftype	@"ET_EXEC"


//--------------------- .note.nv.tkinfo           --------------------------
	.section	.note.nv.tkinfo,"",@"SHT_NOTE"
	.sectionflags	@"SHF_NOTE_NV_TKINFO"
	.tkinfo
        /*0018*/ 	.word	0x00000002
        /*0030*/ 	.string	""
        /*0030*/ 	.string	"ptxas"
        /*0030*/ 	.string	"Cuda compilation tools, release 13.0, V13.0.88"
        /*0030*/ 	.string	"Build cuda_13.0.r13.0/compiler.36424714_0"
        /*0030*/ 	.string	"-arch sm_100 -m 64 "



//--------------------- .note.nv.cuinfo           --------------------------
	.section	.note.nv.cuinfo,"",@"SHT_NOTE"
	.sectionflags	@"SHF_NOTE_NV_CUINFO"
        /*0018*/ 	.short	0x0002
        /*001a*/ 	.short	0x0064
        /*001c*/ 	.short	0x0082
	.zero		2


//--------------------- .nv.info                  --------------------------
	.section	.nv.info,"",@"SHT_CUDA_INFO"
	.align	4


	//----- nvinfo : EIATTR_REGCOUNT
	.align		4
        /*0000*/ 	.byte	0x04, 0x2f
        /*0002*/ 	.short	(.L_1 - .L_0)
	.align		4
.L_0:
        /*0004*/ 	.word	index@(_Z23assignPointsToCentroidsPKdS0_PdPiiii)
        /*0008*/ 	.word	0x00000020


	//----- nvinfo : EIATTR_FRAME_SIZE
	.align		4
.L_1:
        /*000c*/ 	.byte	0x04, 0x11
        /*000e*/ 	.short	(.L_3 - .L_2)
	.align		4
.L_2:
        /*0010*/ 	.word	index@($__internal_0_$__cuda_sm20_dsqrt_rn_f64_mediumpath_v1)
        /*0014*/ 	.word	0x00000000


	//----- nvinfo : EIATTR_FRAME_SIZE
	.align		4
.L_3:
        /*0018*/ 	.byte	0x04, 0x11
        /*001a*/ 	.short	(.L_5 - .L_4)
	.align		4
.L_4:
        /*001c*/ 	.word	index@(_Z23assignPointsToCentroidsPKdS0_PdPiiii)
        /*0020*/ 	.word	0x00000000


	//----- nvinfo : EIATTR_MIN_STACK_SIZE
	.align		4
.L_5:
        /*0024*/ 	.byte	0x04, 0x12
        /*0026*/ 	.short	(.L_7 - .L_6)
	.align		4
.L_6:
        /*0028*/ 	.word	index@(_Z23assignPointsToCentroidsPKdS0_PdPiiii)
        /*002c*/ 	.word	0x00000000
.L_7:


//--------------------- .nv.compat                --------------------------
	.section	.nv.compat,"",@"SHT_CUDA_COMPAT_INFO"
	.align	4
        /*0000*/ 	.byte	0x02, 0x09, 0x00, 0x00, 0x02, 0x02, 0x01, 0x00, 0x02, 0x05, 0x05, 0x00, 0x03, 0x07, 0x01, 0x01
        /*0010*/ 	.byte	0x02, 0x03, 0x00, 0x00, 0x02, 0x06, 0x01, 0x00, 0x04, 0x0b, 0x08, 0x00, 0x01, 0x00, 0x00, 0x00
        /*0020*/ 	.byte	0x00, 0x00, 0x00, 0x00


//--------------------- .nv.info._Z23assignPointsToCentroidsPKdS0_PdPiiii --------------------------
	.section	.nv.info._Z23assignPointsToCentroidsPKdS0_PdPiiii,"",@"SHT_CUDA_INFO"
	.sectionflags	@""
	.align	4


	//----- nvinfo : EIATTR_CUDA_API_VERSION
	.align		4
        /*0000*/ 	.byte	0x04, 0x37
        /*0002*/ 	.short	(.L_9 - .L_8)
.L_8:
        /*0004*/ 	.word	0x00000082


	//----- nvinfo : EIATTR_KPARAM_INFO
	.align		4
.L_9:
        /*0008*/ 	.byte	0x04, 0x17
        /*000a*/ 	.short	(.L_11 - .L_10)
.L_10:
        /*000c*/ 	.word	0x00000000
        /*0010*/ 	.short	0x0006
        /*0012*/ 	.short	0x0028
        /*0014*/ 	.byte	0x00, 0xf0, 0x11, 0x00


	//----- nvinfo : EIATTR_KPARAM_INFO
	.align		4
.L_11:
        /*0018*/ 	.byte	0x04, 0x17
        /*001a*/ 	.short	(.L_13 - .L_12)
.L_12:
        /*001c*/ 	.word	0x00000000
        /*0020*/ 	.short	0x0005
        /*0022*/ 	.short	0x0024
        /*0024*/ 	.byte	0x00, 0xf0, 0x11, 0x00


	//----- nvinfo : EIATTR_KPARAM_INFO
	.align		4
.L_13:
        /*0028*/ 	.byte	0x04, 0x17
        /*002a*/ 	.short	(.L_15 - .L_14)
.L_14:
        /*002c*/ 	.word	0x00000000
        /*0030*/ 	.short	0x0004
        /*0032*/ 	.short	0x0020
        /*0034*/ 	.byte	0x00, 0xf0, 0x11, 0x00


	//----- nvinfo : EIATTR_KPARAM_INFO
	.align		4
.L_15:
        /*0038*/ 	.byte	0x04, 0x17
        /*003a*/ 	.short	(.L_17 - .L_16)
.L_16:
        /*003c*/ 	.word	0x00000000
        /*0040*/ 	.short	0x0003
        /*0042*/ 	.short	0x0018
        /*0044*/ 	.byte	0x00, 0xf5, 0x21, 0x00


	//----- nvinfo : EIATTR_KPARAM_INFO
	.align		4
.L_17:
        /*0048*/ 	.byte	0x04, 0x17
        /*004a*/ 	.short	(.L_19 - .L_18)
.L_18:
        /*004c*/ 	.word	0x00000000
        /*0050*/ 	.short	0x0002
        /*0052*/ 	.short	0x0010
        /*0054*/ 	.byte	0x00, 0xf5, 0x21, 0x00


	//----- nvinfo : EIATTR_KPARAM_INFO
	.align		4
.L_19:
        /*0058*/ 	.byte	0x04, 0x17
        /*005a*/ 	.short	(.L_21 - .L_20)
.L_20:
        /*005c*/ 	.word	0x00000000
        /*0060*/ 	.short	0x0001
        /*0062*/ 	.short	0x0008
        /*0064*/ 	.byte	0x00, 0xf5, 0x21, 0x00


	//----- nvinfo : EIATTR_KPARAM_INFO
	.align		4
.L_21:
        /*0068*/ 	.byte	0x04, 0x17
        /*006a*/ 	.short	(.L_23 - .L_22)
.L_22:
        /*006c*/ 	.word	0x00000000
        /*0070*/ 	.short	0x0000
        /*0072*/ 	.short	0x0000
        /*0074*/ 	.byte	0x00, 0xf5, 0x21, 0x00


	//----- nvinfo : EIATTR_SPARSE_MMA_MASK
	.align		4
.L_23:
        /*0078*/ 	.byte	0x03, 0x50
        /*007a*/ 	.short	0x0000


	//----- nvinfo : EIATTR_MAXREG_COUNT
	.align		4
        /*007c*/ 	.byte	0x03, 0x1b
        /*007e*/ 	.short	0x00ff


	//----- nvinfo : EIATTR_MERCURY_ISA_VERSION
	.align		4
        /*0080*/ 	.byte	0x03, 0x5f
        /*0082*/ 	.short	0x0101


	//----- nvinfo : EIATTR_VRC_CTA_INIT_COUNT
	.align		4
        /*0084*/ 	.byte	0x02, 0x4a
	.zero		1
	.zero		1


	//----- nvinfo : EIATTR_EXIT_INSTR_OFFSETS
	.align		4
        /*0088*/ 	.byte	0x04, 0x1c
        /*008a*/ 	.short	(.L_25 - .L_24)


	//   ....[0]....
.L_24:
        /*008c*/ 	.word	0x00000070


	//   ....[1]....
        /*0090*/ 	.word	0x00000190


	//   ....[2]....
        /*0094*/ 	.word	0x000006e0


	//   ....[3]....
        /*0098*/ 	.word	0x00001200


	//----- nvinfo : EIATTR_CRS_STACK_SIZE
	.align		4
.L_25:
        /*009c*/ 	.byte	0x04, 0x1e
        /*009e*/ 	.short	(.L_27 - .L_26)
.L_26:
        /*00a0*/ 	.word	0x00000000


	//----- nvinfo : EIATTR_CBANK_PARAM_SIZE
	.align		4
.L_27:
        /*00a4*/ 	.byte	0x03, 0x19
        /*00a6*/ 	.short	0x002c


	//----- nvinfo : EIATTR_PARAM_CBANK
	.align		4
        /*00a8*/ 	.byte	0x04, 0x0a
        /*00aa*/ 	.short	(.L_29 - .L_28)
	.align		4
.L_28:
        /*00ac*/ 	.word	index@(.nv.constant0._Z23assignPointsToCentroidsPKdS0_PdPiiii)
        /*00b0*/ 	.short	0x0380
        /*00b2*/ 	.short	0x002c


	//----- nvinfo : EIATTR_SW_WAR
	.align		4
.L_29:
        /*00b4*/ 	.byte	0x04, 0x36
        /*00b6*/ 	.short	(.L_31 - .L_30)
.L_30:
        /*00b8*/ 	.word	0x00000008
.L_31:


//--------------------- .nv.callgraph             --------------------------
	.section	.nv.callgraph,"",@"SHT_CUDA_CALLGRAPH"
	.align	4
	.sectionentsize	8
	.align		4
        /*0000*/ 	.word	0x00000000
	.align		4
        /*0004*/ 	.word	0xffffffff
	.align		4
        /*0008*/ 	.word	0x00000000
	.align		4
        /*000c*/ 	.word	0xfffffffe
	.align		4
        /*0010*/ 	.word	0x00000000
	.align		4
        /*0014*/ 	.word	0xfffffffd
	.align		4
        /*0018*/ 	.word	0x00000000
	.align		4
        /*001c*/ 	.word	0xfffffffc


//--------------------- .text._Z23assignPointsToCentroidsPKdS0_PdPiiii --------------------------
	.section	.text._Z23assignPointsToCentroidsPKdS0_PdPiiii,"ax",@progbits
	.align	128
        .global         _Z23assignPointsToCentroidsPKdS0_PdPiiii
        .type           _Z23assignPointsToCentroidsPKdS0_PdPiiii,@function
        .size           _Z23assignPointsToCentroidsPKdS0_PdPiiii,(.L_x_22 - _Z23assignPointsToCentroidsPKdS0_PdPiiii)
        .other          _Z23assignPointsToCentroidsPKdS0_PdPiiii,@"STO_CUDA_ENTRY STV_DEFAULT"
_Z23assignPointsToCentroidsPKdS0_PdPiiii:
.text._Z23assignPointsToCentroidsPKdS0_PdPiiii:
[----:B------:R-:W-:Y:S01]  /*0000*/  LDC R1, c[0x0][0x37c] ;  /* 0x0000df00ff017b82 */ /* 0x000fe20000000800 */
[----:B------:R-:W0:Y:S07]  /*0010*/  S2R R0, SR_TID.X ;  /* 0x0000000000007919 */ /* 0x000e2e0000002100 */
[----:B------:R-:W0:Y:S01]  /*0020*/  S2UR UR4, SR_CTAID.X ;  /* 0x00000000000479c3 */ /* 0x000e220000002500 */
[----:B------:R-:W1:Y:S07]  /*0030*/  LDCU UR5, c[0x0][0x3a0] ;  /* 0x00007400ff0577ac */ /* 0x000e6e0008000800 */
[----:B------:R-:W0:Y:S02]  /*0040*/  LDC R3, c[0x0][0x360] ;  /* 0x0000d800ff037b82 */ /* 0x000e240000000800 */
[----:B0-----:R-:W-:-:S05]  /*0050*/  IMAD R0, R3, UR4, R0 ;  /* 0x0000000403007c24 */ /* 0x001fca000f8e0200 */
[----:B-1----:R-:W-:-:S13]  /*0060*/  ISETP.GE.AND P0, PT, R0, UR5, PT ;  /* 0x0000000500007c0c */ /* 0x002fda000bf06270 */
[----:B------:R-:W-:Y:S05]  /*0070*/  @P0 EXIT ;  /* 0x000000000000094d */ /* 0x000fea0003800000 */
[----:B------:R-:W0:Y:S01]  /*0080*/  LDC R2, c[0x0][0x3a4] ;  /* 0x0000e900ff027b82 */ /* 0x000e220000000800 */
[----:B------:R-:W1:Y:S01]  /*0090*/  LDCU UR4, c[0x0][0x370] ;  /* 0x00006e00ff0477ac */ /* 0x000e620008000800 */
[----:B------:R-:W2:Y:S06]  /*00a0*/  LDCU.64 UR6, c[0x0][0x358] ;  /* 0x00006b00ff0677ac */ /* 0x000eac0008000a00 */
[----:B------:R-:W3:Y:S08]  /*00b0*/  LDC.64 R8, c[0x0][0x390] ;  /* 0x0000e400ff087b82 */ /* 0x000ef00000000a00 */
[----:B------:R-:W4:Y:S01]  /*00c0*/  LDC.64 R12, c[0x0][0x398] ;  /* 0x0000e600ff0c7b82 */ /* 0x000f220000000a00 */
[----:B-1----:R-:W-:Y:S01]  /*00d0*/  IMAD R3, R3, UR4, RZ ;  /* 0x0000000403037c24 */ /* 0x002fe2000f8e02ff */
[----:B0-----:R-:W-:-:S13]  /*00e0*/  ISETP.GT.AND P0, PT, R2, RZ, PT ;  /* 0x000000ff0200720c */ /* 0x001fda0003f04270 */
[----:B--23--:R-:W-:Y:S05]  /*00f0*/  @P0 BRA `(.L_x_0) ;  /* 0x0000000000280947 */ /* 0x00cfea0003800000 */
.L_x_1:
[----:B------:R-:W-:-:S04]  /*0100*/  IMAD.WIDE R4, R0, 0x8, R8 ;  /* 0x0000000800047825 */ /* 0x000fc800078e0208 */
[----:B------:R-:W-:Y:S02]  /*0110*/  IMAD.MOV.U32 R10, RZ, RZ, 0x39a08cea ;  /* 0x39a08ceaff0a7424 */ /* 0x000fe400078e00ff */
[----:B------:R-:W-:Y:S02]  /*0120*/  IMAD.MOV.U32 R11, RZ, RZ, 0x46293e59 ;  /* 0x46293e59ff0b7424 */ /* 0x000fe400078e00ff */
[----:B----4-:R-:W-:-:S03]  /*0130*/  IMAD.WIDE R6, R0, 0x4, R12 ;  /* 0x0000000400067825 */ /* 0x010fc600078e020c */
[----:B------:R0:W-:Y:S01]  /*0140*/  STG.E.64 desc[UR6][R4.64], R10 ;  /* 0x0000000a04007986 */ /* 0x0001e2000c101b06 */
[----:B------:R-:W-:-:S03]  /*0150*/  IMAD.IADD R0, R3, 0x1, R0 ;  /* 0x0000000103007824 */ /* 0x000fc600078e0200 */
[----:B------:R0:W-:Y:S02]  /*0160*/  STG.E desc[UR6][R6.64], RZ ;  /* 0x000000ff06007986 */ /* 0x0001e4000c101906 */
[----:B------:R-:W-:-:S13]  /*0170*/  ISETP.GE.AND P0, PT, R0, UR5, PT ;  /* 0x0000000500007c0c */ /* 0x000fda000bf06270 */
[----:B0-----:R-:W-:Y:S05]  /*0180*/  @!P0 BRA `(.L_x_1) ;  /* 0xfffffffc00dc8947 */ /* 0x001fea000383ffff */
[----:B------:R-:W-:Y:S05]  /*0190*/  EXIT ;  /* 0x000000000000794d */ /* 0x000fea0003800000 */
.L_x_0:
[----:B------:R-:W0:Y:S02]  /*01a0*/  LDC R5, c[0x0][0x3a8] ;  /* 0x0000ea00ff057b82 */ /* 0x000e240000000800 */
[----:B0-----:R-:W-:-:S13]  /*01b0*/  ISETP.GT.AND P0, PT, R5, RZ, PT ;  /* 0x000000ff0500720c */ /* 0x001fda0003f04270 */
[----:B------:R-:W-:Y:S05]  /*01c0*/  @P0 BRA `(.L_x_2) ;  /* 0x0000000400480947 */ /* 0x000fea0003800000 */
[----:B------:R-:W-:-:S07]  /*01d0*/  LOP3.LUT R2, R2, 0x7ffffffc, RZ, 0xc0, !PT ;  /* 0x7ffffffc02027812 */ /* 0x000fce00078ec0ff */
.L_x_8:
[----:B------:R-:W0:Y:S01]  /*01e0*/  LDC R14, c[0x0][0x3a4] ;  /* 0x0000e900ff0e7b82 */ /* 0x000e220000000800 */
[----:B------:R-:W-:Y:S01]  /*01f0*/  CS2R R6, SRZ ;  /* 0x0000000000067805 */ /* 0x000fe2000001ff00 */
[----:B------:R-:W-:Y:S02]  /*0200*/  IMAD.MOV.U32 R4, RZ, RZ, 0x39a08cea ;  /* 0x39a08ceaff047424 */ /* 0x000fe400078e00ff */
[----:B------:R-:W-:Y:S01]  /*0210*/  IMAD.MOV.U32 R5, RZ, RZ, 0x46293e59 ;  /* 0x46293e59ff057424 */ /* 0x000fe200078e00ff */
[----:B0-----:R-:W-:-:S13]  /*0220*/  ISETP.GE.U32.AND P0, PT, R14, 0x4, PT ;  /* 0x000000040e00780c */ /* 0x001fda0003f06070 */
[----:B------:R-:W-:Y:S05]  /*0230*/  @!P0 BRA `(.L_x_3) ;  /* 0x0000000000e08947 */ /* 0x000fea0003800000 */
[----:B------:R-:W-:Y:S01]  /*0240*/  ISETP.GT.AND P0, PT, R2, RZ, PT ;  /* 0x000000ff0200720c */ /* 0x000fe20003f04270 */
[----:B------:R-:W-:Y:S02]  /*0250*/  HFMA2 R4, -RZ, RZ, 0.703125, -0.000299930572509765625 ;  /* 0x39a08ceaff047431 */ /* 0x000fe400000001ff */
[----:B------:R-:W-:Y:S02]  /*0260*/  IMAD.MOV.U32 R9, RZ, RZ, RZ ;  /* 0x000000ffff097224 */ /* 0x000fe400078e00ff */
[----:B------:R-:W-:Y:S02]  /*0270*/  IMAD.MOV.U32 R6, RZ, RZ, RZ ;  /* 0x000000ffff067224 */ /* 0x000fe400078e00ff */
[----:B------:R-:W-:-:S06]  /*0280*/  IMAD.MOV.U32 R5, RZ, RZ, 0x46293e59 ;  /* 0x46293e59ff057424 */ /* 0x000fcc00078e00ff */
[----:B------:R-:W-:Y:S05]  /*0290*/  @!P0 BRA `(.L_x_4) ;  /* 0x0000000000a88947 */ /* 0x000fea0003800000 */
[----:B------:R-:W-:Y:S01]  /*02a0*/  IMAD.IADD R8, R2, 0x1, -R9 ;  /* 0x0000000102087824 */ /* 0x000fe200078e0a09 */
[----:B------:R-:W-:-:S04]  /*02b0*/  PLOP3.LUT P0, PT, PT, PT, PT, 0x80, 0x8 ;  /* 0x000000000008781c */ /* 0x000fc80003f0f070 */
[----:B------:R-:W-:-:S13]  /*02c0*/  ISETP.GT.AND P1, PT, R8, 0xc, PT ;  /* 0x0000000c0800780c */ /* 0x000fda0003f24270 */
[----:B------:R-:W-:Y:S05]  /*02d0*/  @!P1 BRA `(.L_x_5) ;  /* 0x0000000000589947 */ /* 0x000fea0003800000 */
[----:B------:R-:W-:Y:S01]  /*02e0*/  PLOP3.LUT P0, PT, PT, PT, PT, 0x8, 0x80 ;  /* 0x000000000080781c */ /* 0x000fe20003f0e170 */
[----:B------:R-:W-:-:S12]  /*02f0*/  VIADD R8, R2, 0xfffffff4 ;  /* 0xfffffff402087836 */ /* 0x000fd80000000000 */
.L_x_6:
[----:B------:R-:W-:-:S06]  /*0300*/  DSETP.GT.AND P2, PT, R4, RZ, PT ;  /* 0x000000ff0400722a */ /* 0x000fcc0003f44000 */
[----:B------:R-:W-:Y:S02]  /*0310*/  FSEL R5, R5, RZ, !P2 ;  /* 0x000000ff05057208 */ /* 0x000fe40005000000 */
[----:B------:R-:W-:Y:S02]  /*0320*/  FSEL R4, R4, RZ, !P2 ;  /* 0x000000ff04047208 */ /* 0x000fe40005000000 */
[----:B------:R-:W-:-:S04]  /*0330*/  SEL R6, R9, R6, P2 ;  /* 0x0000000609067207 */ /* 0x000fc80001000000 */
[----:B------:R-:W-:-:S06]  /*0340*/  DSETP.GT.AND P3, PT, R4, RZ, PT ;  /* 0x000000ff0400722a */ /* 0x000fcc0003f64000 */
[----:B------:R-:W-:Y:S02]  /*0350*/  FSEL R4, R4, RZ, !P3 ;  /* 0x000000ff04047208 */ /* 0x000fe40005800000 */
[----:B------:R-:W-:-:S06]  /*0360*/  FSEL R5, R5, RZ, !P3 ;  /* 0x000000ff05057208 */ /* 0x000fcc0005800000 */
[----:B------:R-:W-:Y:S01]  /*0370*/  DSETP.GT.AND P4, PT, R4, RZ, PT ;  /* 0x000000ff0400722a */ /* 0x000fe20003f84000 */
[----:B------:R-:W-:-:S05]  /*0380*/  @P3 VIADD R6, R9, 0x4 ;  /* 0x0000000409063836 */ /* 0x000fca0000000000 */
[----:B------:R-:W-:Y:S02]  /*0390*/  FSEL R4, R4, RZ, !P4 ;  /* 0x000000ff04047208 */ /* 0x000fe40006000000 */
[----:B------:R-:W-:-:S06]  /*03a0*/  FSEL R5, R5, RZ, !P4 ;  /* 0x000000ff05057208 */ /* 0x000fcc0006000000 */
[----:B------:R-:W-:Y:S01]  /*03b0*/  DSETP.GT.AND P1, PT, R4, RZ, PT ;  /* 0x000000ff0400722a */ /* 0x000fe20003f24000 */
[----:B------:R-:W-:-:S05]  /*03c0*/  @P4 VIADD R6, R9, 0x8 ;  /* 0x0000000809064836 */ /* 0x000fca0000000000 */
[----:B------:R-:W-:Y:S02]  /*03d0*/  FSEL R4, R4, RZ, !P1 ;  /* 0x000000ff04047208 */ /* 0x000fe40004800000 */
[----:B------:R-:W-:-:S06]  /*03e0*/  FSEL R5, R5, RZ, !P1 ;  /* 0x000000ff05057208 */ /* 0x000fcc0004800000 */
[C---:B------:R-:W-:Y:S01]  /*03f0*/  @P1 VIADD R6, R9.reuse, 0xc ;  /* 0x0000000c09061836 */ /* 0x040fe20000000000 */
[----:B------:R-:W-:-:S04]  /*0400*/  IADD3 R9, PT, PT, R9, 0x10, RZ ;  /* 0x0000001009097810 */ /* 0x000fc80007ffe0ff */
[----:B------:R-:W-:-:S13]  /*0410*/  ISETP.GE.AND P2, PT, R9, R8, PT ;  /* 0x000000080900720c */ /* 0x000fda0003f46270 */
[----:B------:R-:W-:Y:S05]  /*0420*/  @!P2 BRA `(.L_x_6) ;  /* 0xfffffffc00b4a947 */ /* 0x000fea000383ffff */
[----:B------:R-:W-:-:S07]  /*0430*/  IMAD.MOV.U32 R7, RZ, RZ, R2 ;  /* 0x000000ffff077224 */ /* 0x000fce00078e0002 */
.L_x_5:
[----:B------:R-:W-:-:S05]  /*0440*/  IMAD.IADD R8, R2, 0x1, -R9 ;  /* 0x0000000102087824 */ /* 0x000fca00078e0a09 */
[----:B------:R-:W-:-:S13]  /*0450*/  ISETP.GT.AND P1, PT, R8, 0x4, PT ;  /* 0x000000040800780c */ /* 0x000fda0003f24270 */
[----:B------:R-:W-:Y:S05]  /*0460*/  @!P1 BRA `(.L_x_7) ;  /* 0x00000000002c9947 */ /* 0x000fea0003800000 */
[----:B------:R-:W-:Y:S01]  /*0470*/  DSETP.GT.AND P1, PT, R4, RZ, PT ;  /* 0x000000ff0400722a */ /* 0x000fe20003f24000 */
[----:B------:R-:W-:Y:S01]  /*0480*/  PLOP3.LUT P0, PT, PT, PT, PT, 0x8, 0x80 ;  /* 0x000000000080781c */ /* 0x000fe20003f0e170 */
[----:B------:R-:W-:-:S04]  /*0490*/  IMAD.MOV.U32 R7, RZ, RZ, R2 ;  /* 0x000000ffff077224 */ /* 0x000fc800078e0002 */
[----:B------:R-:W-:Y:S02]  /*04a0*/  FSEL R5, R5, RZ, !P1 ;  /* 0x000000ff05057208 */ /* 0x000fe40004800000 */
[----:B------:R-:W-:Y:S02]  /*04b0*/  FSEL R4, R4, RZ, !P1 ;  /* 0x000000ff04047208 */ /* 0x000fe40004800000 */
[----:B------:R-:W-:-:S04]  /*04c0*/  SEL R6, R9, R6, P1 ;  /* 0x0000000609067207 */ /* 0x000fc80000800000 */
[----:B------:R-:W-:-:S06]  /*04d0*/  DSETP.GT.AND P2, PT, R4, RZ, PT ;  /* 0x000000ff0400722a */ /* 0x000fcc0003f44000 */
[----:B------:R-:W-:Y:S02]  /*04e0*/  FSEL R4, R4, RZ, !P2 ;  /* 0x000000ff04047208 */ /* 0x000fe40005000000 */
[----:B------:R-:W-:-:S06]  /*04f0*/  FSEL R5, R5, RZ, !P2 ;  /* 0x000000ff05057208 */ /* 0x000fcc0005000000 */
[C---:B------:R-:W-:Y:S02]  /*0500*/  @P2 VIADD R6, R9.reuse, 0x4 ;  /* 0x0000000409062836 */ /* 0x040fe40000000000 */
[----:B------:R-:W-:-:S07]  /*0510*/  VIADD R9, R9, 0x8 ;  /* 0x0000000809097836 */ /* 0x000fce0000000000 */
.L_x_7:
[----:B------:R-:W-:-:S13]  /*0520*/  ISETP.NE.OR P0, PT, R9, R2, P0 ;  /* 0x000000020900720c */ /* 0x000fda0000705670 */
[----:B------:R-:W-:Y:S05]  /*0530*/  @!P0 BRA `(.L_x_3) ;  /* 0x0000000000208947 */ /* 0x000fea0003800000 */
.L_x_4:
[----:B------:R-:W-:-:S06]  /*0540*/  DSETP.GT.AND P1, PT, R4, RZ, PT ;  /* 0x000000ff0400722a */ /* 0x000fcc0003f24000 */
[C---:B------:R-:W-:Y:S01]  /*0550*/  SEL R6, R9.reuse, R6, P1 ;  /* 0x0000000609067207 */ /* 0x040fe20000800000 */
[----:B------:R-:W-:Y:S01]  /*0560*/  VIADD R9, R9, 0x4 ;  /* 0x0000000409097836 */ /* 0x000fe20000000000 */
[----:B------:R-:W-:Y:S02]  /*0570*/  FSEL R5, R5, RZ, !P1 ;  /* 0x000000ff05057208 */ /* 0x000fe40004800000 */
[----:B------:R-:W-:Y:S02]  /*0580*/  FSEL R4, R4, RZ, !P1 ;  /* 0x000000ff04047208 */ /* 0x000fe40004800000 */
[----:B------:R-:W-:-:S13]  /*0590*/  ISETP.NE.AND P0, PT, R9, R2, PT ;  /* 0x000000020900720c */ /* 0x000fda0003f05270 */
[----:B------:R-:W-:Y:S05]  /*05a0*/  @P0 BRA `(.L_x_4) ;  /* 0xfffffffc00e40947 */ /* 0x000fea000383ffff */
[----:B------:R-:W-:-:S07]  /*05b0*/  MOV R7, R2 ;  /* 0x0000000200077202 */ /* 0x000fce0000000f00 */
.L_x_3:
[----:B------:R-:W0:Y:S01]  /*05c0*/  LDC.64 R10, c[0x0][0x390] ;  /* 0x0000e400ff0a7b82 */ /* 0x000e220000000a00 */
[----:B------:R-:W-:Y:S01]  /*05d0*/  LOP3.LUT P0, RZ, R14, 0x3, RZ, 0xc0, !PT ;  /* 0x000000030eff7812 */ /* 0x000fe2000780c0ff */
[----:B------:R-:W-:Y:S01]  /*05e0*/  DSETP.GT.AND P1, PT, R4, RZ, PT ;  /* 0x000000ff0400722a */ /* 0x000fe20003f24000 */
[----:B------:R-:W1:Y:S01]  /*05f0*/  LDCU UR4, c[0x0][0x3a0] ;  /* 0x00007400ff0477ac */ /* 0x000e620008000800 */
[----:B------:R-:W-:-:S04]  /*0600*/  IMAD.MOV.U32 R14, RZ, RZ, R6 ;  /* 0x000000ffff0e7224 */ /* 0x000fc800078e0006 */
[----:B----4-:R-:W2:Y:S01]  /*0610*/  LDC.64 R12, c[0x0][0x398] ;  /* 0x0000e600ff0c7b82 */ /* 0x010ea20000000a00 */
[C---:B------:R-:W-:Y:S02]  /*0620*/  FSEL R9, R4.reuse, RZ, !P1 ;  /* 0x000000ff04097208 */ /* 0x040fe40004800000 */
[C---:B------:R-:W-:Y:S02]  /*0630*/  FSEL R15, R5.reuse, RZ, !P1 ;  /* 0x000000ff050f7208 */ /* 0x040fe40004800000 */
[----:B------:R-:W-:Y:S02]  /*0640*/  FSEL R8, R4, R9, !P0 ;  /* 0x0000000904087208 */ /* 0x000fe40004000000 */
[----:B------:R-:W-:Y:S02]  /*0650*/  FSEL R9, R5, R15, !P0 ;  /* 0x0000000f05097208 */ /* 0x000fe40004000000 */
[----:B------:R-:W-:Y:S01]  /*0660*/  @P0 SEL R14, R7, R14, P1 ;  /* 0x0000000e070e0207 */ /* 0x000fe20000800000 */
[----:B0-----:R-:W-:-:S05]  /*0670*/  IMAD.WIDE R4, R0, 0x8, R10 ;  /* 0x0000000800047825 */ /* 0x001fca00078e020a */
[----:B------:R0:W-:Y:S01]  /*0680*/  STG.E.64 desc[UR6][R4.64], R8 ;  /* 0x0000000804007986 */ /* 0x0001e2000c101b06 */
[----:B--2---:R-:W-:-:S04]  /*0690*/  IMAD.WIDE R6, R0, 0x4, R12 ;  /* 0x0000000400067825 */ /* 0x004fc800078e020c */
[----:B------:R-:W-:Y:S01]  /*06a0*/  IMAD.IADD R0, R3, 0x1, R0 ;  /* 0x0000000103007824 */ /* 0x000fe200078e0200 */
[----:B------:R0:W-:Y:S04]  /*06b0*/  STG.E desc[UR6][R6.64], R14 ;  /* 0x0000000e06007986 */ /* 0x0001e8000c101906 */
[----:B-1----:R-:W-:-:S13]  /*06c0*/  ISETP.GE.AND P0, PT, R0, UR4, PT ;  /* 0x0000000400007c0c */ /* 0x002fda000bf06270 */
[----:B0-----:R-:W-:Y:S05]  /*06d0*/  @!P0 BRA `(.L_x_8) ;  /* 0xfffffff800c08947 */ /* 0x001fea000383ffff */
[----:B------:R-:W-:Y:S05]  /*06e0*/  EXIT ;  /* 0x000000000000794d */ /* 0x000fea0003800000 */
.L_x_2:
[----:B------:R-:W0:Y:S01]  /*06f0*/  LDCU.64 UR4, c[0x0][0x380] ;  /* 0x00007000ff0477ac */ /* 0x000e220008000a00 */
[C---:B------:R-:W-:Y:S02]  /*0700*/  LOP3.LUT R2, R5.reuse, 0x7ffffff8, RZ, 0xc0, !PT ;  /* 0x7ffffff805027812 */ /* 0x040fe400078ec0ff */
[C---:B------:R-:W-:Y:S02]  /*0710*/  LOP3.LUT R4, R5.reuse, 0x7, RZ, 0xc0, !PT ;  /* 0x0000000705047812 */ /* 0x040fe400078ec0ff */
[----:B------:R-:W-:Y:S01]  /*0720*/  LOP3.LUT R5, R5, 0x3, RZ, 0xc0, !PT ;  /* 0x0000000305057812 */ /* 0x000fe200078ec0ff */
[----:B------:R-:W-:Y:S01]  /*0730*/  IMAD.MOV R6, RZ, RZ, -R2 ;  /* 0x000000ffff067224 */ /* 0x000fe200078e0a02 */
[----:B0-----:R-:W-:-:S04]  /*0740*/  UIADD3 UR4, UP0, UPT, UR4, 0x20, URZ ;  /* 0x0000002004047890 */ /* 0x001fc8000ff1e0ff */
[----:B------:R-:W-:-:S12]  /*0750*/  UIADD3.X UR5, UPT, UPT, URZ, UR5, URZ, UP0, !UPT ;  /* 0x00000005ff057290 */ /* 0x000fd800087fe4ff */
.L_x_16:
[----:B------:R-:W0:Y:S01]  /*0760*/  LDCU UR8, c[0x0][0x3a8] ;  /* 0x00007500ff0877ac */ /* 0x000e220008000800 */
[----:B------:R-:W-:Y:S01]  /*0770*/  IMAD.MOV.U32 R7, RZ, RZ, RZ ;  /* 0x000000ffff077224 */ /* 0x000fe200078e00ff */
[----:B------:R-:W-:Y:S01]  /*0780*/  MOV R9, 0x46293e59 ;  /* 0x46293e5900097802 */ /* 0x000fe20000000f00 */
[----:B------:R-:W-:Y:S02]  /*0790*/  IMAD.MOV.U32 R24, RZ, RZ, RZ ;  /* 0x000000ffff187224 */ /* 0x000fe400078e00ff */
[----:B------:R-:W-:Y:S02]  /*07a0*/  IMAD.MOV.U32 R8, RZ, RZ, 0x39a08cea ;  /* 0x39a08ceaff087424 */ /* 0x000fe400078e00ff */
[----:B0-----:R-:W-:-:S07]  /*07b0*/  IMAD R25, R0, UR8, RZ ;  /* 0x0000000800197c24 */ /* 0x001fce000f8e02ff */
.L_x_15:
[----:B------:R-:W0:Y:S01]  /*07c0*/  LDC R26, c[0x0][0x3a8] ;  /* 0x0000ea00ff1a7b82 */ /* 0x000e220000000800 */
[----:B------:R-:W-:Y:S01]  /*07d0*/  IMAD.MOV.U32 R18, RZ, RZ, RZ ;  /* 0x000000ffff127224 */ /* 0x000fe200078e00ff */
[----:B------:R-:W-:Y:S02]  /*07e0*/  CS2R R22, SRZ ;  /* 0x0000000000167805 */ /* 0x000fe4000001ff00 */
[----:B0-----:R-:W-:Y:S01]  /*07f0*/  ISETP.GE.U32.AND P0, PT, R26, 0x8, PT ;  /* 0x000000081a00780c */ /* 0x001fe20003f06070 */
[----:B------:R-:W-:-:S12]  /*0800*/  IMAD R27, R7, R26, RZ ;  /* 0x0000001a071b7224 */ /* 0x000fd800078e02ff */
[----:B------:R-:W-:Y:S05]  /*0810*/  @!P0 BRA `(.L_x_9) ;  /* 0x0000000000cc8947 */ /* 0x000fea0003800000 */
[----:B------:R-:W0:Y:S01]  /*0820*/  LDC.64 R10, c[0x0][0x388] ;  /* 0x0000e200ff0a7b82 */ /* 0x000e220000000a00 */
[----:B------:R-:W-:Y:S01]  /*0830*/  IMAD.MOV.U32 R29, RZ, RZ, R25 ;  /* 0x000000ffff1d7224 */ /* 0x000fe200078e0019 */
[----:B------:R-:W-:Y:S01]  /*0840*/  CS2R R22, SRZ ;  /* 0x0000000000167805 */ /* 0x000fe2000001ff00 */
[----:B------:R-:W-:Y:S02]  /*0850*/  IMAD.MOV.U32 R28, RZ, RZ, R6 ;  /* 0x000000ffff1c7224 */ /* 0x000fe400078e0006 */
[----:B0-----:R-:W-:-:S03]  /*0860*/  IMAD.WIDE.U32 R10, R27, 0x8, R10 ;  /* 0x000000081b0a7825 */ /* 0x001fc600078e000a */
[----:B------:R-:W-:-:S05]  /*0870*/  IADD3 R14, P0, PT, R10, 0x20, RZ ;  /* 0x000000200a0e7810 */ /* 0x000fca0007f1e0ff */
[----:B------:R-:W-:-:S08]  /*0880*/  IMAD.X R15, RZ, RZ, R11, P0 ;  /* 0x000000ffff0f7224 */ /* 0x000fd000000e060b */
.L_x_10:
[----:B------:R-:W-:Y:S01]  /*0890*/  IMAD.U32 R10, RZ, RZ, UR4 ;  /* 0x00000004ff0a7e24 */ /* 0x000fe2000f8e00ff */
[----:B----4-:R-:W-:Y:S01]  /*08a0*/  MOV R12, R14 ;  /* 0x0000000e000c7202 */ /* 0x010fe20000000f00 */
[----:B------:R-:W-:Y:S02]  /*08b0*/  IMAD.U32 R11, RZ, RZ, UR5 ;  /* 0x00000005ff0b7e24 */ /* 0x000fe4000f8e00ff */
[----:B------:R-:W-:Y:S02]  /*08c0*/  IMAD.MOV.U32 R13, RZ, RZ, R15 ;  /* 0x000000ffff0d7224 */ /* 0x000fe400078e000f */
[----:B------:R-:W-:-:S03]  /*08d0*/  IMAD.WIDE R10, R29, 0x8, R10 ;  /* 0x000000081d0a7825 */ /* 0x000fc600078e020a */
[----:B------:R-:W2:Y:S04]  /*08e0*/  LDG.E.64 R18, desc[UR6][R12.64+-0x20] ;  /* 0xffffe0060c127981 */ /* 0x000ea8000c1e1b00 */
[----:B------:R-:W2:Y:S04]  /*08f0*/  LDG.E.64 R20, desc[UR6][R10.64+-0x20] ;  /* 0xffffe0060a147981 */ /* 0x000ea8000c1e1b00 */
[----:B------:R-:W3:Y:S04]  /*0900*/  LDG.E.64 R14, desc[UR6][R12.64+-0x18] ;  /* 0xffffe8060c0e7981 */ /* 0x000ee8000c1e1b00 */
[----:B------:R-:W3:Y:S01]  /*0910*/  LDG.E.64 R16, desc[UR6][R10.64+-0x18] ;  /* 0xffffe8060a107981 */ /* 0x000ee2000c1e1b00 */
[----:B--2---:R-:W-:-:S03]  /*0920*/  DADD R18, R20, -R18 ;  /* 0x0000000014127229 */ /* 0x004fc60000000812 */
[----:B------:R-:W2:Y:S05]  /*0930*/  LDG.E.64 R20, desc[UR6][R10.64+-0x10] ;  /* 0xfffff0060a147981 */ /* 0x000eaa000c1e1b00 */
[----:B------:R-:W-:Y:S02]  /*0940*/  DFMA R22, R18, R18, R22 ;  /* 0x000000121216722b */ /* 0x000fe40000000016 */
[----:B---3--:R-:W-:Y:S01]  /*0950*/  DADD R14, R16, -R14 ;  /* 0x00000000100e7229 */ /* 0x008fe2000000080e */
[----:B------:R-:W2:Y:S04]  /*0960*/  LDG.E.64 R18, desc[UR6][R12.64+-0x10] ;  /* 0xfffff0060c127981 */ /* 0x000ea8000c1e1b00 */
[----:B------:R-:W3:Y:S03]  /*0970*/  LDG.E.64 R16, desc[UR6][R10.64+-0x8] ;  /* 0xfffff8060a107981 */ /* 0x000ee6000c1e1b00 */
[----:B------:R-:W-:-:S02]  /*0980*/  DFMA R22, R14, R14, R22 ;  /* 0x0000000e0e16722b */ /* 0x000fc40000000016 */
[----:B------:R-:W3:Y:S01]  /*0990*/  LDG.E.64 R14, desc[UR6][R12.64+-0x8] ;  /* 0xfffff8060c0e7981 */ /* 0x000ee2000c1e1b00 */
[----:B--2---:R-:W-:-:S03]  /*09a0*/  DADD R18, R20, -R18 ;  /* 0x0000000014127229 */ /* 0x004fc60000000812 */
[----:B------:R-:W2:Y:S05]  /*09b0*/  LDG.E.64 R20, desc[UR6][R12.64+0x8] ;  /* 0x000008060c147981 */ /* 0x000eaa000c1e1b00 */
[----:B------:R-:W-:Y:S02]  /*09c0*/  DFMA R22, R18, R18, R22 ;  /* 0x000000121216722b */ /* 0x000fe40000000016 */
[----:B---3--:R-:W-:Y:S01]  /*09d0*/  DADD R14, R16, -R14 ;  /* 0x00000000100e7229 */ /* 0x008fe2000000080e */
[----:B------:R-:W3:Y:S04]  /*09e0*/  LDG.E.64 R18, desc[UR6][R10.64] ;  /* 0x000000060a127981 */ /* 0x000ee8000c1e1b00 */
[----:B------:R-:W3:Y:S03]  /*09f0*/  LDG.E.64 R16, desc[UR6][R12.64] ;  /* 0x000000060c107981 */ /* 0x000ee6000c1e1b00 */
[----:B------:R-:W-:Y:S01]  /*0a00*/  DFMA R14, R14, R14, R22 ;  /* 0x0000000e0e0e722b */ /* 0x000fe20000000016 */
[----:B------:R-:W2:Y:S01]  /*0a10*/  LDG.E.64 R22, desc[UR6][R10.64+0x8] ;  /* 0x000008060a167981 */ /* 0x000ea2000c1e1b00 */
[----:B---3--:R-:W-:-:S02]  /*0a20*/  DADD R16, R18, -R16 ;  /* 0x0000000012107229 */ /* 0x008fc40000000810 */
[----:B--2---:R-:W-:Y:S01]  /*0a30*/  DADD R20, R22, -R20 ;  /* 0x0000000016147229 */ /* 0x004fe20000000814 */
[----:B------:R-:W2:Y:S05]  /*0a40*/  LDG.E.64 R22, desc[UR6][R10.64+0x18] ;  /* 0x000018060a167981 */ /* 0x000eaa000c1e1b00 */
[----:B------:R-:W-:Y:S02]  /*0a50*/  DFMA R14, R16, R16, R14 ;  /* 0x00000010100e722b */ /* 0x000fe4000000000e */
[----:B------:R-:W3:Y:S06]  /*0a60*/  LDG.E.64 R16, desc[UR6][R10.64+0x10] ;  /* 0x000010060a107981 */ /* 0x000eec000c1e1b00 */
[----:B------:R-:W-:-:S02]  /*0a70*/  DFMA R18, R20, R20, R14 ;  /* 0x000000141412722b */ /* 0x000fc4000000000e */
[----:B------:R-:W3:Y:S04]  /*0a80*/  LDG.E.64 R14, desc[UR6][R12.64+0x10] ;  /* 0x000010060c0e7981 */ /* 0x000ee8000c1e1b00 */
[----:B------:R-:W2:Y:S01]  /*0a90*/  LDG.E.64 R20, desc[UR6][R12.64+0x18] ;  /* 0x000018060c147981 */ /* 0x000ea2000c1e1b00 */
[----:B------:R-:W-:-:S05]  /*0aa0*/  VIADD R28, R28, 0x8 ;  /* 0x000000081c1c7836 */ /* 0x000fca0000000000 */
[----:B------:R-:W-:Y:S01]  /*0ab0*/  ISETP.NE.AND P0, PT, R28, RZ, PT ;  /* 0x000000ff1c00720c */ /* 0x000fe20003f05270 */
[----:B------:R-:W-:Y:S01]  /*0ac0*/  VIADD R29, R29, 0x8 ;  /* 0x000000081d1d7836 */ /* 0x000fe20000000000 */
[----:B---3--:R-:W-:Y:S02]  /*0ad0*/  DADD R14, R16, -R14 ;  /* 0x00000000100e7229 */ /* 0x008fe4000000080e */
[----:B--2---:R-:W-:-:S06]  /*0ae0*/  DADD R22, R22, -R20 ;  /* 0x0000000016167229 */ /* 0x004fcc0000000814 */
[----:B------:R-:W-:Y:S01]  /*0af0*/  DFMA R18, R14, R14, R18 ;  /* 0x0000000e0e12722b */ /* 0x000fe20000000012 */
[----:B------:R-:W-:-:S07]  /*0b00*/  IADD3 R14, P1, PT, R12, 0x40, RZ ;  /* 0x000000400c0e7810 */ /* 0x000fce0007f3e0ff */
[----:B------:R-:W-:Y:S01]  /*0b10*/  DFMA R22, R22, R22, R18 ;  /* 0x000000161616722b */ /* 0x000fe20000000012 */
[----:B------:R-:W-:Y:S01]  /*0b20*/  IMAD.X R15, RZ, RZ, R13, P1 ;  /* 0x000000ffff0f7224 */ /* 0x000fe200008e060d */
[----:B------:R-:W-:Y:S09]  /*0b30*/  @P0 BRA `(.L_x_10) ;  /* 0xfffffffc00540947 */ /* 0x000ff2000383ffff */
[----:B------:R-:W-:-:S07]  /*0b40*/  IMAD.MOV.U32 R18, RZ, RZ, R2 ;  /* 0x000000ffff127224 */ /* 0x000fce00078e0002 */
.L_x_9:
[----:B------:R-:W-:-:S13]  /*0b50*/  ISETP.NE.AND P0, PT, R4, RZ, PT ;  /* 0x000000ff0400720c */ /* 0x000fda0003f05270 */
[----:B------:R-:W-:Y:S05]  /*0b60*/  @!P0 BRA `(.L_x_11) ;  /* 0x0000000400048947 */ /* 0x000fea0003800000 */
[----:B------:R-:W-:Y:S01]  /*0b70*/  VIADD R10, R4, 0xffffffff ;  /* 0xffffffff040a7836 */ /* 0x000fe20000000000 */
[----:B------:R-:W-:-:S04]  /*0b80*/  ISETP.NE.AND P1, PT, R5, RZ, PT ;  /* 0x000000ff0500720c */ /* 0x000fc80003f25270 */
[----:B------:R-:W-:-:S13]  /*0b90*/  ISETP.GE.U32.AND P0, PT, R10, 0x3, PT ;  /* 0x000000030a00780c */ /* 0x000fda0003f06070 */
[----:B------:R-:W-:Y:S05]  /*0ba0*/  @!P0 BRA `(.L_x_12) ;  /* 0x0000000000708947 */ /* 0x000fea0003800000 */
[----:B----4-:R-:W0:Y:S01]  /*0bb0*/  LDC.64 R12, c[0x0][0x380] ;  /* 0x0000e000ff0c7b82 */ /* 0x010e220000000a00 */
[----:B------:R-:W-:Y:S01]  /*0bc0*/  IADD3 R11, PT, PT, R25, R18, RZ ;  /* 0x00000012190b7210 */ /* 0x000fe20007ffe0ff */
[----:B------:R-:W-:-:S06]  /*0bd0*/  IMAD.IADD R15, R27, 0x1, R18 ;  /* 0x000000011b0f7824 */ /* 0x000fcc00078e0212 */
[----:B------:R-:W1:Y:S01]  /*0be0*/  LDC.64 R28, c[0x0][0x388] ;  /* 0x0000e200ff1c7b82 */ /* 0x000e620000000a00 */
[----:B0-----:R-:W-:-:S07]  /*0bf0*/  IMAD.WIDE R12, R11, 0x8, R12 ;  /* 0x000000080b0c7825 */ /* 0x001fce00078e020c */
[----:B------:R-:W0:Y:S01]  /*0c00*/  LDC.64 R10, c[0x0][0x388] ;  /* 0x0000e200ff0a7b82 */ /* 0x000e220000000a00 */
[----:B-1----:R-:W-:Y:S02]  /*0c10*/  IMAD.WIDE.U32 R28, R15, 0x8, R28 ;  /* 0x000000080f1c7825 */ /* 0x002fe400078e001c */
[----:B------:R-:W2:Y:S04]  /*0c20*/  LDG.E.64 R14, desc[UR6][R12.64] ;  /* 0x000000060c0e7981 */ /* 0x000ea8000c1e1b00 */
[----:B------:R-:W2:Y:S01]  /*0c30*/  LDG.E.64 R16, desc[UR6][R28.64] ;  /* 0x000000061c107981 */ /* 0x000ea2000c1e1b00 */
[----:B------:R-:W-:-:S05]  /*0c40*/  IADD3 R19, P0, PT, R27, R18, RZ ;  /* 0x000000121b137210 */ /* 0x000fca0007f1e0ff */
[----:B------:R-:W-:Y:S01]  /*0c50*/  IMAD.X R20, RZ, RZ, RZ, P0 ;  /* 0x000000ffff147224 */ /* 0x000fe200000e06ff */
[----:B------:R-:W3:Y:S01]  /*0c60*/  LDG.E.64 R28, desc[UR6][R12.64+0x18] ;  /* 0x000018060c1c7981 */ /* 0x000ee2000c1e1b00 */
[----:B0-----:R-:W-:-:S04]  /*0c70*/  LEA R10, P2, R19, R10, 0x3 ;  /* 0x0000000a130a7211 */ /* 0x001fc800078418ff */
[----:B------:R-:W-:-:S05]  /*0c80*/  LEA.HI.X R11, R19, R11, R20, 0x3, P2 ;  /* 0x0000000b130b7211 */ /* 0x000fca00010f1c14 */
[----:B------:R-:W4:Y:S01]  /*0c90*/  LDG.E.64 R20, desc[UR6][R10.64+0x8] ;  /* 0x000008060a147981 */ /* 0x000f22000c1e1b00 */
[----:B--2---:R-:W-:-:S03]  /*0ca0*/  DADD R16, R14, -R16 ;  /* 0x000000000e107229 */ /* 0x004fc60000000810 */
[----:B------:R-:W4:Y:S05]  /*0cb0*/  LDG.E.64 R14, desc[UR6][R12.64+0x8] ;  /* 0x000008060c0e7981 */ /* 0x000f2a000c1e1b00 */
[----:B------:R-:W-:Y:S02]  /*0cc0*/  DFMA R22, R16, R16, R22 ;  /* 0x000000101016722b */ /* 0x000fe40000000016 */
[----:B------:R-:W2:Y:S01]  /*0cd0*/  LDG.E.64 R16, desc[UR6][R12.64+0x10] ;  /* 0x000010060c107981 */ /* 0x000ea2000c1e1b00 */
[----:B----4-:R-:W-:-:S03]  /*0ce0*/  DADD R20, R14, -R20 ;  /* 0x000000000e147229 */ /* 0x010fc60000000814 */
[----:B------:R-:W2:Y:S04]  /*0cf0*/  LDG.E.64 R14, desc[UR6][R10.64+0x10] ;  /* 0x000010060a0e7981 */ /* 0x000ea8000c1e1b00 */
[----:B------:R-:W3:Y:S01]  /*0d00*/  LDG.E.64 R10, desc[UR6][R10.64+0x18] ;  /* 0x000018060a0a7981 */ /* 0x000ee2000c1e1b00 */
[----:B------:R-:W-:Y:S01]  /*0d10*/  DFMA R22, R20, R20, R22 ;  /* 0x000000141416722b */ /* 0x000fe20000000016 */
[----:B------:R-:W-:Y:S01]  /*0d20*/  VIADD R18, R18, 0x4 ;  /* 0x0000000412127836 */ /* 0x000fe20000000000 */
[----:B--2---:R-:W-:-:S08]  /*0d30*/  DADD R14, R16, -R14 ;  /* 0x00000000100e7229 */ /* 0x004fd0000000080e */
[----:B------:R-:W-:Y:S02]  /*0d40*/  DFMA R22, R14, R14, R22 ;  /* 0x0000000e0e16722b */ /* 0x000fe40000000016 */
[----:B---3--:R-:W-:-:S08]  /*0d50*/  DADD R28, R28, -R10 ;  /* 0x000000001c1c7229 */ /* 0x008fd0000000080a */
[----:B------:R-:W-:-:S11]  /*0d60*/  DFMA R22, R28, R28, R22 ;  /* 0x0000001c1c16722b */ /* 0x000fd60000000016 */
.L_x_12:
[----:B------:R-:W-:Y:S05]  /*0d70*/  @!P1 BRA `(.L_x_11) ;  /* 0x0000000000809947 */ /* 0x000fea0003800000 */
[----:B------:R-:W-:Y:S01]  /*0d80*/  ISETP.NE.AND P0, PT, R5, 0x1, PT ;  /* 0x000000010500780c */ /* 0x000fe20003f05270 */
[----:B------:R-:W0:Y:S01]  /*0d90*/  LDC.64 R16, c[0x0][0x380] ;  /* 0x0000e000ff107b82 */ /* 0x000e220000000a00 */
[----:B------:R-:W-:-:S07]  /*0da0*/  LOP3.LUT P1, RZ, R26, 0x1, RZ, 0xc0, !PT ;  /* 0x000000011aff7812 */ /* 0x000fce000782c0ff */
[----:B------:R-:W1:Y:S04]  /*0db0*/  LDC.64 R14, c[0x0][0x388] ;  /* 0x0000e200ff0e7b82 */ /* 0x000e680000000a00 */
[----:B------:R-:W-:Y:S01]  /*0dc0*/  @P0 IADD3 R19, P2, PT, R27, R18, RZ ;  /* 0x000000121b130210 */ /* 0x000fe20007f5e0ff */
[----:B------:R-:W-:-:S03]  /*0dd0*/  @P0 IMAD.IADD R21, R25, 0x1, R18 ;  /* 0x0000000119150824 */ /* 0x000fc600078e0212 */
[----:B------:R-:W2:Y:S01]  /*0de0*/  @P0 LDC.64 R10, c[0x0][0x388] ;  /* 0x0000e200ff0a0b82 */ /* 0x000ea20000000a00 */
[----:B------:R-:W-:-:S07]  /*0df0*/  @P0 IMAD.X R20, RZ, RZ, RZ, P2 ;  /* 0x000000ffff140224 */ /* 0x000fce00010e06ff */
[----:B----4-:R-:W3:Y:S01]  /*0e00*/  LDC.64 R12, c[0x0][0x380] ;  /* 0x0000e000ff0c7b82 */ /* 0x010ee20000000a00 */
[----:B--2---:R-:W-:-:S04]  /*0e10*/  @P0 LEA R10, P3, R19, R10, 0x3 ;  /* 0x0000000a130a0211 */ /* 0x004fc800078618ff */
[----:B------:R-:W-:Y:S01]  /*0e20*/  @P0 LEA.HI.X R11, R19, R11, R20, 0x3, P3 ;  /* 0x0000000b130b0211 */ /* 0x000fe200018f1c14 */
[----:B0-----:R-:W-:Y:S02]  /*0e30*/  @P0 IMAD.WIDE R20, R21, 0x8, R16 ;  /* 0x0000000815140825 */ /* 0x001fe400078e0210 */
[----:B------:R-:W0:Y:S02]  /*0e40*/  LDC.64 R16, c[0x0][0x388] ;  /* 0x0000e200ff107b82 */ /* 0x000e240000000a00 */
[----:B------:R-:W-:Y:S01]  /*0e50*/  @P0 IMAD.IADD R19, R27, 0x1, R18 ;  /* 0x000000011b130824 */ /* 0x000fe200078e0212 */
[----:B------:R-:W-:Y:S01]  /*0e60*/  @P0 IADD3 R18, PT, PT, R18, 0x2, RZ ;  /* 0x0000000212120810 */ /* 0x000fe20007ffe0ff */
[----:B------:R-:W2:Y:S02]  /*0e70*/  @P0 LDG.E.64 R28, desc[UR6][R20.64+0x8] ;  /* 0x00000806141c0981 */ /* 0x000ea4000c1e1b00 */
[----:B-1----:R-:W-:Y:S02]  /*0e80*/  @P0 IMAD.WIDE.U32 R14, R19, 0x8, R14 ;  /* 0x00000008130e0825 */ /* 0x002fe400078e000e */
[----:B------:R-:W2:Y:S02]  /*0e90*/  @P0 LDG.E.64 R10, desc[UR6][R10.64+0x8] ;  /* 0x000008060a0a0981 */ /* 0x000ea4000c1e1b00 */
[----:B------:R-:W-:-:S02]  /*0ea0*/  @P1 IMAD.IADD R19, R25, 0x1, R18 ;  /* 0x0000000119131824 */ /* 0x000fc400078e0212 */
[----:B------:R-:W-:Y:S01]  /*0eb0*/  @P1 IMAD.IADD R27, R27, 0x1, R18 ;  /* 0x000000011b1b1824 */ /* 0x000fe200078e0212 */
[----:B------:R-:W4:Y:S01]  /*0ec0*/  @P0 LDG.E.64 R14, desc[UR6][R14.64] ;  /* 0x000000060e0e0981 */ /* 0x000f22000c1e1b00 */
[----:B---3--:R-:W-:-:S03]  /*0ed0*/  @P1 IMAD.WIDE R12, R19, 0x8, R12 ;  /* 0x00000008130c1825 */ /* 0x008fc600078e020c */
[----:B------:R-:W4:Y:S04]  /*0ee0*/  @P0 LDG.E.64 R18, desc[UR6][R20.64] ;  /* 0x0000000614120981 */ /* 0x000f28000c1e1b00 */
[----:B------:R-:W3:Y:S01]  /*0ef0*/  @P1 LDG.E.64 R12, desc[UR6][R12.64] ;  /* 0x000000060c0c1981 */ /* 0x000ee2000c1e1b00 */
[----:B0-----:R-:W-:-:S06]  /*0f00*/  @P1 IMAD.WIDE.U32 R16, R27, 0x8, R16 ;  /* 0x000000081b101825 */ /* 0x001fcc00078e0010 */
[----:B------:R-:W3:Y:S01]  /*0f10*/  @P1 LDG.E.64 R16, desc[UR6][R16.64] ;  /* 0x0000000610101981 */ /* 0x000ee2000c1e1b00 */
[----:B--2---:R-:W-:Y:S02]  /*0f20*/  @P0 DADD R28, R28, -R10 ;  /* 0x000000001c1c0229 */ /* 0x004fe4000000080a */
[----:B----4-:R-:W-:-:S08]  /*0f30*/  @P0 DADD R18, R18, -R14 ;  /* 0x0000000012120229 */ /* 0x010fd0000000080e */
[----:B------:R-:W-:Y:S02]  /*0f40*/  @P0 DFMA R18, R18, R18, R22 ;  /* 0x000000121212022b */ /* 0x000fe40000000016 */
[----:B---3--:R-:W-:-:S06]  /*0f50*/  @P1 DADD R26, R12, -R16 ;  /* 0x000000000c1a1229 */ /* 0x008fcc0000000810 */
[----:B------:R-:W-:-:S08]  /*0f60*/  @P0 DFMA R22, R28, R28, R18 ;  /* 0x0000001c1c16022b */ /* 0x000fd00000000012 */
[----:B------:R-:W-:-:S11]  /*0f70*/  @P1 DFMA R22, R26, R26, R22 ;  /* 0x0000001a1a16122b */ /* 0x000fd60000000016 */
.L_x_11:
[----:B------:R-:W4:Y:S01]  /*0f80*/  MUFU.RSQ64H R21, R23 ;  /* 0x0000001700157308 */ /* 0x000f220000001c00 */
[----:B------:R-:W-:Y:S01]  /*0f90*/  VIADD R20, R23, 0xfcb00000 ;  /* 0xfcb0000017147836 */ /* 0x000fe20000000000 */
[----:B------:R-:W-:Y:S01]  /*0fa0*/  BSSY.RECONVERGENT B0, `(.L_x_13) ;  /* 0x0000013000007945 */ /* 0x000fe20003800200 */
[----:B------:R-:W-:Y:S02]  /*0fb0*/  IMAD.MOV.U32 R10, RZ, RZ, 0x0 ;  /* 0x00000000ff0a7424 */ /* 0x000fe400078e00ff */
[----:B------:R-:W-:Y:S01]  /*0fc0*/  IMAD.MOV.U32 R11, RZ, RZ, 0x3fd80000 ;  /* 0x3fd80000ff0b7424 */ /* 0x000fe200078e00ff */
[----:B------:R-:W-:Y:S01]  /*0fd0*/  ISETP.GE.U32.AND P0, PT, R20, 0x7ca00000, PT ;  /* 0x7ca000001400780c */ /* 0x000fe20003f06070 */
[----:B----4-:R-:W-:-:S08]  /*0fe0*/  DMUL R12, R20, R20 ;  /* 0x00000014140c7228 */ /* 0x010fd00000000000 */
[----:B------:R-:W-:-:S08]  /*0ff0*/  DFMA R12, -R12, R22, 1 ;  /* 0x3ff000000c0c742b */ /* 0x000fd00000000116 */
[----:B------:R-:W-:Y:S02]  /*1000*/  DFMA R10, R12, R10, 0.5 ;  /* 0x3fe000000c0a742b */ /* 0x000fe4000000000a */
[----:B------:R-:W-:-:S08]  /*1010*/  DMUL R12, R20, R12 ;  /* 0x0000000c140c7228 */ /* 0x000fd00000000000 */
[----:B------:R-:W-:-:S08]  /*1020*/  DFMA R10, R10, R12, R20 ;  /* 0x0000000c0a0a722b */ /* 0x000fd00000000014 */
[----:B------:R-:W-:Y:S02]  /*1030*/  DMUL R14, R10, R22 ;  /* 0x000000160a0e7228 */ /* 0x000fe40000000000 */
[----:B------:R-:W-:Y:S01]  /*1040*/  VIADD R17, R11, 0xfff00000 ;  /* 0xfff000000b117836 */ /* 0x000fe20000000000 */
[----:B------:R-:W-:-:S05]  /*1050*/  MOV R16, R10 ;  /* 0x0000000a00107202 */ /* 0x000fca0000000f00 */
[----:B------:R-:W-:-:S08]  /*1060*/  DFMA R12, R14, -R14, R22 ;  /* 0x8000000e0e0c722b */ /* 0x000fd00000000016 */
[----:B------:R-:W-:Y:S01]  /*1070*/  DFMA R18, R12, R16, R14 ;  /* 0x000000100c12722b */ /* 0x000fe2000000000e */
[----:B------:R-:W-:Y:S10]  /*1080*/  @!P0 BRA `(.L_x_14) ;  /* 0x0000000000108947 */ /* 0x000ff40003800000 */
[----:B------:R-:W-:-:S07]  /*1090*/  MOV R18, 0x10b0 ;  /* 0x000010b000127802 */ /* 0x000fce0000000f00 */
[----:B------:R-:W-:Y:S05]  /*10a0*/  CALL.REL.NOINC `($__internal_0_$__cuda_sm20_dsqrt_rn_f64_mediumpath_v1) ;  /* 0x0000000000587944 */ /* 0x000fea0003c00000 */
[----:B------:R-:W-:Y:S02]  /*10b0*/  IMAD.MOV.U32 R18, RZ, RZ, R12 ;  /* 0x000000ffff127224 */ /* 0x000fe400078e000c */
[----:B------:R-:W-:-:S07]  /*10c0*/  IMAD.MOV.U32 R19, RZ, RZ, R13 ;  /* 0x000000ffff137224 */ /* 0x000fce00078e000d */
.L_x_14:
[----:B------:R-:W-:Y:S05]  /*10d0*/  BSYNC.RECONVERGENT B0 ;  /* 0x0000000000007941 */ /* 0x000fea0003800200 */
.L_x_13:
[----:B------:R-:W0:Y:S01]  /*10e0*/  LDCU UR8, c[0x0][0x3a4] ;  /* 0x00007480ff0877ac */ /* 0x000e220008000800 */
[----:B------:R-:W-:-:S06]  /*10f0*/  DSETP.GEU.AND P0, PT, R18, R8, PT ;  /* 0x000000081200722a */ /* 0x000fcc0003f0e000 */
[C---:B------:R-:W-:Y:S01]  /*1100*/  SEL R24, R7.reuse, R24, !P0 ;  /* 0x0000001807187207 */ /* 0x040fe20004000000 */
[----:B------:R-:W-:Y:S01]  /*1110*/  VIADD R7, R7, 0x1 ;  /* 0x0000000107077836 */ /* 0x000fe20000000000 */
[----:B------:R-:W-:Y:S02]  /*1120*/  FSEL R8, R18, R8, !P0 ;  /* 0x0000000812087208 */ /* 0x000fe40004000000 */
[----:B------:R-:W-:Y:S02]  /*1130*/  FSEL R9, R19, R9, !P0 ;  /* 0x0000000913097208 */ /* 0x000fe40004000000 */
[----:B0-----:R-:W-:-:S13]  /*1140*/  ISETP.NE.AND P1, PT, R7, UR8, PT ;  /* 0x0000000807007c0c */ /* 0x001fda000bf25270 */
[----:B------:R-:W-:Y:S05]  /*1150*/  @P1 BRA `(.L_x_15) ;  /* 0xfffffff400981947 */ /* 0x000fea000383ffff */
[----:B------:R-:W0:Y:S01]  /*1160*/  LDC.64 R10, c[0x0][0x390] ;  /* 0x0000e400ff0a7b82 */ /* 0x000e220000000a00 */
[----:B------:R-:W1:Y:S07]  /*1170*/  LDCU UR8, c[0x0][0x3a0] ;  /* 0x00007400ff0877ac */ /* 0x000e6e0008000800 */
[----:B------:R-:W2:Y:S01]  /*1180*/  LDC.64 R12, c[0x0][0x398] ;  /* 0x0000e600ff0c7b82 */ /* 0x000ea20000000a00 */
        /* <DEDUP_REMOVED lines=8> */
        .weak           $__internal_0_$__cuda_sm20_dsqrt_rn_f64_mediumpath_v1
        .type           $__internal_0_$__cuda_sm20_dsqrt_rn_f64_mediumpath_v1,@function
        .size           $__internal_0_$__cuda_sm20_dsqrt_rn_f64_mediumpath_v1,(.L_x_22 - $__internal_0_$__cuda_sm20_dsqrt_rn_f64_mediumpath_v1)
$__internal_0_$__cuda_sm20_dsqrt_rn_f64_mediumpath_v1:
[----:B------:R-:W-:Y:S01]  /*1210*/  ISETP.GE.U32.AND P0, PT, R20, -0x3400000, PT ;  /* 0xfcc000001400780c */ /* 0x000fe20003f06070 */
[----:B------:R-:W-:Y:S01]  /*1220*/  BSSY.RECONVERGENT B1, `(.L_x_17) ;  /* 0x0000026000017945 */ /* 0x000fe20003800200 */
[----:B------:R-:W-:Y:S01]  /*1230*/  IMAD.MOV.U32 R16, RZ, RZ, R10 ;  /* 0x000000ffff107224 */ /* 0x000fe200078e000a */
[----:B------:R-:W-:Y:S01]  /*1240*/  MOV R10, R22 ;  /* 0x00000016000a7202 */ /* 0x000fe20000000f00 */
[----:B------:R-:W-:-:S09]  /*1250*/  IMAD.MOV.U32 R11, RZ, RZ, R23 ;  /* 0x000000ffff0b7224 */ /* 0x000fd200078e0017 */
[----:B------:R-:W-:Y:S05]  /*1260*/  @!P0 BRA `(.L_x_18) ;  /* 0x0000000000208947 */ /* 0x000fea0003800000 */
[----:B------:R-:W-:-:S10]  /*1270*/  DFMA.RM R12, R12, R16, R14 ;  /* 0x000000100c0c722b */ /* 0x000fd4000000400e */
[----:B------:R-:W-:-:S05]  /*1280*/  IADD3 R14, P0, PT, R12, 0x1, RZ ;  /* 0x000000010c0e7810 */ /* 0x000fca0007f1e0ff */
[----:B------:R-:W-:-:S06]  /*1290*/  IMAD.X R15, RZ, RZ, R13, P0 ;  /* 0x000000ffff0f7224 */ /* 0x000fcc00000e060d */
[----:B------:R-:W-:-:S08]  /*12a0*/  DFMA.RP R10, -R12, R14, R10 ;  /* 0x0000000e0c0a722b */ /* 0x000fd0000000810a */
[----:B------:R-:W-:-:S06]  /*12b0*/  DSETP.GT.AND P0, PT, R10, RZ, PT ;  /* 0x000000ff0a00722a */ /* 0x000fcc0003f04000 */
[----:B------:R-:W-:Y:S02]  /*12c0*/  FSEL R12, R14, R12, P0 ;  /* 0x0000000c0e0c7208 */ /* 0x000fe40000000000 */
[----:B------:R-:W-:Y:S01]  /*12d0*/  FSEL R13, R15, R13, P0 ;  /* 0x0000000d0f0d7208 */ /* 0x000fe20000000000 */
[----:B------:R-:W-:Y:S06]  /*12e0*/  BRA `(.L_x_19) ;  /* 0x0000000000647947 */ /* 0x000fec0003800000 */
.L_x_18:
[----:B------:R-:W-:-:S14]  /*12f0*/  DSETP.NE.AND P0, PT, R10, RZ, PT ;  /* 0x000000ff0a00722a */ /* 0x000fdc0003f05000 */
[----:B------:R-:W-:Y:S05]  /*1300*/  @!P0 BRA `(.L_x_20) ;  /* 0x0000000000588947 */ /* 0x000fea0003800000 */
[----:B------:R-:W-:-:S13]  /*1310*/  ISETP.GE.AND P0, PT, R11, RZ, PT ;  /* 0x000000ff0b00720c */ /* 0x000fda0003f06270 */
[----:B------:R-:W-:Y:S02]  /*1320*/  @!P0 IMAD.MOV.U32 R12, RZ, RZ, 0x0 ;  /* 0x00000000ff0c8424 */ /* 0x000fe400078e00ff */
[----:B------:R-:W-:Y:S01]  /*1330*/  @!P0 IMAD.MOV.U32 R13, RZ, RZ, -0x80000 ;  /* 0xfff80000ff0d8424 */ /* 0x000fe200078e00ff */
[----:B------:R-:W-:Y:S06]  /*1340*/  @!P0 BRA `(.L_x_19) ;  /* 0x00000000004c8947 */ /* 0x000fec0003800000 */
[----:B------:R-:W-:-:S13]  /*1350*/  ISETP.GT.AND P0, PT, R11, 0x7fefffff, PT ;  /* 0x7fefffff0b00780c */ /* 0x000fda0003f04270 */
[----:B------:R-:W-:Y:S05]  /*1360*/  @P0 BRA `(.L_x_20) ;  /* 0x0000000000400947 */ /* 0x000fea0003800000 */
[----:B------:R-:W-:Y:S01]  /*1370*/  DMUL R16, R10, 8.11296384146066816958e+31 ;  /* 0x469000000a107828 */ /* 0x000fe20000000000 */
[----:B------:R-:W-:Y:S01]  /*1380*/  MOV R14, 0x0 ;  /* 0x00000000000e7802 */ /* 0x000fe20000000f00 */
[----:B------:R-:W-:Y:S02]  /*1390*/  IMAD.MOV.U32 R10, RZ, RZ, RZ ;  /* 0x000000ffff0a7224 */ /* 0x000fe400078e00ff */
[----:B------:R-:W-:Y:S02]  /*13a0*/  IMAD.MOV.U32 R15, RZ, RZ, 0x3fd80000 ;  /* 0x3fd80000ff0f7424 */ /* 0x000fe400078e00ff */
[----:B------:R-:W0:Y:S02]  /*13b0*/  MUFU.RSQ64H R11, R17 ;  /* 0x00000011000b7308 */ /* 0x000e240000001c00 */
[----:B0-----:R-:W-:-:S08]  /*13c0*/  DMUL R12, R10, R10 ;  /* 0x0000000a0a0c7228 */ /* 0x001fd00000000000 */
[----:B------:R-:W-:-:S08]  /*13d0*/  DFMA R12, R16, -R12, 1 ;  /* 0x3ff00000100c742b */ /* 0x000fd0000000080c */
[----:B------:R-:W-:Y:S02]  /*13e0*/  DFMA R14, R12, R14, 0.5 ;  /* 0x3fe000000c0e742b */ /* 0x000fe4000000000e */
[----:B------:R-:W-:-:S08]  /*13f0*/  DMUL R12, R10, R12 ;  /* 0x0000000c0a0c7228 */ /* 0x000fd00000000000 */
[----:B------:R-:W-:-:S08]  /*1400*/  DFMA R12, R14, R12, R10 ;  /* 0x0000000c0e0c722b */ /* 0x000fd0000000000a */
[----:B------:R-:W-:Y:S02]  /*1410*/  DMUL R10, R16, R12 ;  /* 0x0000000c100a7228 */ /* 0x000fe40000000000 */
[----:B------:R-:W-:-:S06]  /*1420*/  VIADD R13, R13, 0xfff00000 ;  /* 0xfff000000d0d7836 */ /* 0x000fcc0000000000 */
[----:B------:R-:W-:-:S08]  /*1430*/  DFMA R14, R10, -R10, R16 ;  /* 0x8000000a0a0e722b */ /* 0x000fd00000000010 */
[----:B------:R-:W-:-:S10]  /*1440*/  DFMA R12, R12, R14, R10 ;  /* 0x0000000e0c0c722b */ /* 0x000fd4000000000a */
[----:B------:R-:W-:Y:S01]  /*1450*/  VIADD R13, R13, 0xfcb00000 ;  /* 0xfcb000000d0d7836 */ /* 0x000fe20000000000 */
[----:B------:R-:W-:Y:S06]  /*1460*/  BRA `(.L_x_19) ;  /* 0x0000000000047947 */ /* 0x000fec0003800000 */
.L_x_20:
[----:B------:R-:W-:-:S11]  /*1470*/  DADD R12, R10, R10 ;  /* 0x000000000a0c7229 */ /* 0x000fd6000000000a */
.L_x_19:
[----:B------:R-:W-:Y:S05]  /*1480*/  BSYNC.RECONVERGENT B1 ;  /* 0x0000000000017941 */ /* 0x000fea0003800200 */
.L_x_17:
[----:B------:R-:W-:-:S04]  /*1490*/  IMAD.MOV.U32 R19, RZ, RZ, 0x0 ;  /* 0x00000000ff137424 */ /* 0x000fc800078e00ff */
[----:B------:R-:W-:Y:S05]  /*14a0*/  RET.REL.NODEC R18 `(_Z23assignPointsToCentroidsPKdS0_PdPiiii) ;  /* 0xffffffe812d47950 */ /* 0x000fea0003c3ffff */
.L_x_21:
[----:B------:R-:W-:-:S00]  /*14b0*/  BRA `(.L_x_21) ;  /* 0xfffffffc00fc7947 */ /* 0x000fc0000383ffff */
[----:B------:R-:W-:-:S00]  /*14c0*/  NOP ;  /* 0x0000000000007918 */ /* 0x000fc00000000000 */
        /* <DEDUP_REMOVED lines=11> */
.L_x_22:


//--------------------- .nv.shared.reserved.0     --------------------------
	.section	.nv.shared.reserved.0,"aw",@nobits
	.weak		__nv_reservedSMEM_offset_0_alias
	.size		__nv_reservedSMEM_offset_0_alias, 0, 64
	.other		__nv_reservedSMEM_offset_0_alias,@"STO_CUDA_RESERVED_SHARED STV_DEFAULT"
__nv_reservedSMEM_offset_0_alias:
	.zero		0
	.zero		64


//--------------------- .nv.constant0._Z23assignPointsToCentroidsPKdS0_PdPiiii --------------------------
	.section	.nv.constant0._Z23assignPointsToCentroidsPKdS0_PdPiiii,"a",@progbits
	.sectionflags	@""
	.align	4
.nv.constant0._Z23assignPointsToCentroidsPKdS0_PdPiiii:
	.zero		940


//--------------------- SYMBOLS --------------------------

	.type		.nv.reservedSmem.offset0,@object
	.size		.nv.reservedSmem.offset0,0x4
